//
// Generated by NVIDIA NVVM Compiler
//
// Compiler Build ID: CL-36424714
// Cuda compilation tools, release 13.0, V13.0.88
// Based on NVVM 20.0.0
//

.version 9.0
.target sm_100
.address_size 64

	// .globl	_Z4loopPVmS0_m

.visible .entry _Z4loopPVmS0_m(
	.param .u64 .ptr .align 1 _Z4loopPVmS0_m_param_0,
	.param .u64 .ptr .align 1 _Z4loopPVmS0_m_param_1,
	.param .u64 _Z4loopPVmS0_m_param_2
)
{
	.reg .pred 	%p<10>;
	.reg .b32 	%r<3>;
	.reg .b64 	%rd<33>;

	ld.param.u64 	%rd16, [_Z4loopPVmS0_m_param_0];
	ld.param.u64 	%rd17, [_Z4loopPVmS0_m_param_1];
	ld.param.u64 	%rd18, [_Z4loopPVmS0_m_param_2];
	cvta.to.global.u64 	%rd1, %rd16;
	cvta.to.global.u64 	%rd2, %rd17;
	// begin inline asm
	mov.u32 %r1, %smid;
	// end inline asm
	setp.eq.s32 	%p1, %r1, 0;
	@%p1 bra 	$L__BB0_5;
	setp.ne.s32 	%p2, %r1, 12;
	@%p2 bra 	$L__BB0_11;
$L__BB0_2:
	ld.volatile.global.u64 	%rd32, [%rd2];
	setp.eq.s64 	%p3, %rd17, %rd32;
	@%p3 bra 	$L__BB0_4;
$L__BB0_3:
	ld.volatile.u64 	%rd19, [%rd32+16];
	add.s64 	%rd20, %rd19, 1;
	st.volatile.u64 	[%rd32+16], %rd20;
	ld.volatile.u64 	%rd32, [%rd32];
	setp.ne.s64 	%p4, %rd17, %rd32;
	@%p4 bra 	$L__BB0_3;
$L__BB0_4:
	ld.volatile.u64 	%rd21, [%rd32+8];
	setp.eq.s64 	%p5, %rd21, %rd18;
	@%p5 bra 	$L__BB0_2;
	bra.uni 	$L__BB0_10;
$L__BB0_5:
	ld.volatile.global.u64 	%rd30, [%rd1];
	setp.eq.s64 	%p6, %rd16, %rd30;
	@%p6 bra 	$L__BB0_7;
$L__BB0_6:
	ld.volatile.u64 	%rd22, [%rd30+16];
	add.s64 	%rd23, %rd22, 1;
	st.volatile.u64 	[%rd30+16], %rd23;
	ld.volatile.u64 	%rd30, [%rd30];
	setp.ne.s64 	%p7, %rd16, %rd30;
	@%p7 bra 	$L__BB0_6;
$L__BB0_7:
	// begin inline asm
	mov.u64 	%rd24, %clock64;
	// end inline asm
$L__BB0_8:
	// begin inline asm
	mov.u64 	%rd25, %clock64;
	// end inline asm
	sub.s64 	%rd26, %rd25, %rd24;
	setp.lt.u64 	%p8, %rd26, 10000000000;
	@%p8 bra 	$L__BB0_8;
	ld.volatile.u64 	%rd27, [%rd30+8];
	setp.eq.s64 	%p9, %rd27, %rd18;
	@%p9 bra 	$L__BB0_5;
$L__BB0_10:
	mov.b64 	%rd28, 0;
	st.volatile.global.u64 	[%rd1+8], %rd28;
	st.volatile.global.u64 	[%rd2+8], %rd28;
$L__BB0_11:
	ret;

}
	// .globl	_Z3putPmmm
.visible .entry _Z3putPmmm(
	.param .u64 .ptr .align 1 _Z3putPmmm_param_0,
	.param .u64 _Z3putPmmm_param_1,
	.param .u64 _Z3putPmmm_param_2
)
{
	.reg .b64 	%rd<5>;

	ld.param.u64 	%rd1, [_Z3putPmmm_param_0];
	ld.param.u64 	%rd2, [_Z3putPmmm_param_1];
	ld.param.u64 	%rd3, [_Z3putPmmm_param_2];
	cvta.to.global.u64 	%rd4, %rd1;
	st.global.u64 	[%rd4], %rd2;
	st.global.u64 	[%rd4+8], %rd3;
	ret;

}


// ===== COMPILED SASS (sm_100) =====

	.target	sm_100

	.elftype	@"ET_EXEC"


//--------------------- .note.nv.tkinfo           --------------------------
	.section	.note.nv.tkinfo,"",@"SHT_NOTE"
	.sectionflags	@"SHF_NOTE_NV_TKINFO"
	.tkinfo
        /*0018*/ 	.word	0x00000002
        /*0030*/ 	.string	""
        /*0030*/ 	.string	"ptxas"
        /*0030*/ 	.string	"Cuda compilation tools, release 13.0, V13.0.88"
        /*0030*/ 	.string	"Build cuda_13.0.r13.0/compiler.36424714_0"
        /*0030*/ 	.string	"-arch sm_100 -m 64 "



//--------------------- .note.nv.cuinfo           --------------------------
	.section	.note.nv.cuinfo,"",@"SHT_NOTE"
	.sectionflags	@"SHF_NOTE_NV_CUINFO"
        /*0018*/ 	.short	0x0002
        /*001a*/ 	.short	0x0064
        /*001c*/ 	.short	0x0082
	.zero		2


//--------------------- .nv.info                  --------------------------
	.section	.nv.info,"",@"SHT_CUDA_INFO"
	.align	4


	//----- nvinfo : EIATTR_REGCOUNT
	.align		4
        /*0000*/ 	.byte	0x04, 0x2f
        /*0002*/ 	.short	(.L_1 - .L_0)
	.align		4
.L_0:
        /*0004*/ 	.word	index@(_Z4loopPVmS0_m)
        /*0008*/ 	.word	0x0000000a


	//----- nvinfo : EIATTR_FRAME_SIZE
	.align		4
.L_1:
        /*000c*/ 	.byte	0x04, 0x11
        /*000e*/ 	.short	(.L_3 - .L_2)
	.align		4
.L_2:
        /*0010*/ 	.word	index@(_Z4loopPVmS0_m)
        /*0014*/ 	.word	0x00000000


	//----- nvinfo : EIATTR_REGCOUNT
	.align		4
.L_3:
        /*0018*/ 	.byte	0x04, 0x2f
        /*001a*/ 	.short	(.L_5 - .L_4)
	.align		4
.L_4:
        /*001c*/ 	.word	index@(_Z3putPmmm)
        /*0020*/ 	.word	0x0000000a


	//----- nvinfo : EIATTR_FRAME_SIZE
	.align		4
.L_5:
        /*0024*/ 	.byte	0x04, 0x11
        /*0026*/ 	.short	(.L_7 - .L_6)
	.align		4
.L_6:
        /*0028*/ 	.word	index@(_Z3putPmmm)
        /*002c*/ 	.word	0x00000000


	//----- nvinfo : EIATTR_MIN_STACK_SIZE
	.align		4
.L_7:
        /*0030*/ 	.byte	0x04, 0x12
        /*0032*/ 	.short	(.L_9 - .L_8)
	.align		4
.L_8:
        /*0034*/ 	.word	index@(_Z3putPmmm)
        /*0038*/ 	.word	0x00000000


	//----- nvinfo : EIATTR_MIN_STACK_SIZE
	.align		4
.L_9:
        /*003c*/ 	.byte	0x04, 0x12
        /*003e*/ 	.short	(.L_11 - .L_10)
	.align		4
.L_10:
        /*0040*/ 	.word	index@(_Z4loopPVmS0_m)
        /*0044*/ 	.word	0x00000000
.L_11:


//--------------------- .nv.compat                --------------------------
	.section	.nv.compat,"",@"SHT_CUDA_COMPAT_INFO"
	.align	4
        /*0000*/ 	.byte	0x02, 0x09, 0x00, 0x00, 0x02, 0x02, 0x01, 0x00, 0x02, 0x05, 0x05, 0x00, 0x03, 0x07, 0x01, 0x01
        /*0010*/ 	.byte	0x02, 0x03, 0x00, 0x00, 0x02, 0x06, 0x01, 0x00, 0x04, 0x0b, 0x08, 0x00, 0x09, 0x00, 0x00, 0x00
        /*0020*/ 	.byte	0x00, 0x00, 0x00, 0x00


//--------------------- .nv.info._Z3putPmmm       --------------------------
	.section	.nv.info._Z3putPmmm,"",@"SHT_CUDA_INFO"
	.sectionflags	@""
	.align	4


	//----- nvinfo : EIATTR_CUDA_API_VERSION
	.align		4
        /*0000*/ 	.byte	0x04, 0x37
        /*0002*/ 	.short	(.L_13 - .L_12)
.L_12:
        /*0004*/ 	.word	0x00000082


	//----- nvinfo : EIATTR_KPARAM_INFO
	.align		4
.L_13:
        /*0008*/ 	.byte	0x04, 0x17
        /*000a*/ 	.short	(.L_15 - .L_14)
.L_14:
        /*000c*/ 	.word	0x00000000
        /*0010*/ 	.short	0x0002
        /*0012*/ 	.short	0x0010
        /*0014*/ 	.byte	0x00, 0xf0, 0x21, 0x00


	//----- nvinfo : EIATTR_KPARAM_INFO
	.align		4
.L_15:
        /*0018*/ 	.byte	0x04, 0x17
        /*001a*/ 	.short	(.L_17 - .L_16)
.L_16:
        /*001c*/ 	.word	0x00000000
        /*0020*/ 	.short	0x0001
        /*0022*/ 	.short	0x0008
        /*0024*/ 	.byte	0x00, 0xf0, 0x21, 0x00


	//----- nvinfo : EIATTR_KPARAM_INFO
	.align		4
.L_17:
        /*0028*/ 	.byte	0x04, 0x17
        /*002a*/ 	.short	(.L_19 - .L_18)
.L_18:
        /*002c*/ 	.word	0x00000000
        /*0030*/ 	.short	0x0000
        /*0032*/ 	.short	0x0000
        /*0034*/ 	.byte	0x00, 0xf5, 0x21, 0x00


	//----- nvinfo : EIATTR_SPARSE_MMA_MASK
	.align		4
.L_19:
        /*0038*/ 	.byte	0x03, 0x50
        /*003a*/ 	.short	0x0000


	//----- nvinfo : EIATTR_MAXREG_COUNT
	.align		4
        /*003c*/ 	.byte	0x03, 0x1b
        /*003e*/ 	.short	0x00ff


	//----- nvinfo : EIATTR_MERCURY_ISA_VERSION
	.align		4
        /*0040*/ 	.byte	0x03, 0x5f
        /*0042*/ 	.short	0x0101


	//----- nvinfo : EIATTR_VRC_CTA_INIT_COUNT
	.align		4
        /*0044*/ 	.byte	0x02, 0x4a
	.zero		1
	.zero		1


	//----- nvinfo : EIATTR_EXIT_INSTR_OFFSETS
	.align		4
        /*0048*/ 	.byte	0x04, 0x1c
        /*004a*/ 	.short	(.L_21 - .L_20)


	//   ....[0]....
.L_20:
        /*004c*/ 	.word	0x00000070


	//----- nvinfo : EIATTR_CBANK_PARAM_SIZE
	.align		4
.L_21:
        /*0050*/ 	.byte	0x03, 0x19
        /*0052*/ 	.short	0x0018


	//----- nvinfo : EIATTR_PARAM_CBANK
	.align		4
        /*0054*/ 	.byte	0x04, 0x0a
        /*0056*/ 	.short	(.L_23 - .L_22)
	.align		4
.L_22:
        /*0058*/ 	.word	index@(.nv.constant0._Z3putPmmm)
        /*005c*/ 	.short	0x0380
        /*005e*/ 	.short	0x0018


	//----- nvinfo : EIATTR_SW_WAR
	.align		4
.L_23:
        /*0060*/ 	.byte	0x04, 0x36
        /*0062*/ 	.short	(.L_25 - .L_24)
.L_24:
        /*0064*/ 	.word	0x00000008
.L_25:


//--------------------- .nv.info._Z4loopPVmS0_m   --------------------------
	.section	.nv.info._Z4loopPVmS0_m,"",@"SHT_CUDA_INFO"
	.sectionflags	@""
	.align	4


	//----- nvinfo : EIATTR_CUDA_API_VERSION
	.align		4
        /*0000*/ 	.byte	0x04, 0x37
        /*0002*/ 	.short	(.L_27 - .L_26)
.L_26:
        /*0004*/ 	.word	0x00000082


	//----- nvinfo : EIATTR_KPARAM_INFO
	.align		4
.L_27:
        /*0008*/ 	.byte	0x04, 0x17
        /*000a*/ 	.short	(.L_29 - .L_28)
.L_28:
        /*000c*/ 	.word	0x00000000
        /*0010*/ 	.short	0x0002
        /*0012*/ 	.short	0x0010
        /*0014*/ 	.byte	0x00, 0xf0, 0x21, 0x00


	//----- nvinfo : EIATTR_KPARAM_INFO
	.align		4
.L_29:
        /*0018*/ 	.byte	0x04, 0x17
        /*001a*/ 	.short	(.L_31 - .L_30)
.L_30:
        /*001c*/ 	.word	0x00000000
        /*0020*/ 	.short	0x0001
        /*0022*/ 	.short	0x0008
        /*0024*/ 	.byte	0x00, 0xf5, 0x21, 0x00


	//----- nvinfo : EIATTR_KPARAM_INFO
	.align		4
.L_31:
        /*0028*/ 	.byte	0x04, 0x17
        /*002a*/ 	.short	(.L_33 - .L_32)
.L_32:
        /*002c*/ 	.word	0x00000000
        /*0030*/ 	.short	0x0000
        /*0032*/ 	.short	0x0000
        /*0034*/ 	.byte	0x00, 0xf5, 0x21, 0x00


	//----- nvinfo : EIATTR_SPARSE_MMA_MASK
	.align		4
.L_33:
        /*0038*/ 	.byte	0x03, 0x50
        /*003a*/ 	.short	0x0000


	//----- nvinfo : EIATTR_MAXREG_COUNT
	.align		4
        /*003c*/ 	.byte	0x03, 0x1b
        /*003e*/ 	.short	0x00ff


	//----- nvinfo : EIATTR_MERCURY_ISA_VERSION
	.align		4
        /*0040*/ 	.byte	0x03, 0x5f
        /*0042*/ 	.short	0x0101


	//----- nvinfo : EIATTR_VRC_CTA_INIT_COUNT
	.align		4
        /*0044*/ 	.byte	0x02, 0x4a
	.zero		1
	.zero		1


	//----- nvinfo : EIATTR_EXIT_INSTR_OFFSETS
	.align		4
        /*0048*/ 	.byte	0x04, 0x1c
        /*004a*/ 	.short	(.L_35 - .L_34)


	//   ....[0]....
.L_34:
        /*004c*/ 	.word	0x00000060


	//   ....[1]....
        /*0050*/ 	.word	0x000003f0


	//----- nvinfo : EIATTR_CBANK_PARAM_SIZE
	.align		4
.L_35:
        /*0054*/ 	.byte	0x03, 0x19
        /*0056*/ 	.short	0x0018


	//----- nvinfo : EIATTR_PARAM_CBANK
	.align		4
        /*0058*/ 	.byte	0x04, 0x0a
        /*005a*/ 	.short	(.L_37 - .L_36)
	.align		4
.L_36:
        /*005c*/ 	.word	index@(.nv.constant0._Z4loopPVmS0_m)
        /*0060*/ 	.short	0x0380
        /*0062*/ 	.short	0x0018


	//----- nvinfo : EIATTR_SW_WAR
	.align		4
.L_37:
        /*0064*/ 	.byte	0x04, 0x36
        /*0066*/ 	.short	(.L_39 - .L_38)
.L_38:
        /*0068*/ 	.word	0x00000008
.L_39:


//--------------------- .nv.callgraph             --------------------------
	.section	.nv.callgraph,"",@"SHT_CUDA_CALLGRAPH"
	.align	4
	.sectionentsize	8
	.align		4
        /*0000*/ 	.word	0x00000000
	.align		4
        /*0004*/ 	.word	0xffffffff
	.align		4
        /*0008*/ 	.word	0x00000000
	.align		4
        /*000c*/ 	.word	0xfffffffe
	.align		4
        /*0010*/ 	.word	0x00000000
	.align		4
        /*0014*/ 	.word	0xfffffffd
	.align		4
        /*0018*/ 	.word	0x00000000
	.align		4
        /*001c*/ 	.word	0xfffffffc


//--------------------- .text._Z3putPmmm          --------------------------
	.section	.text._Z3putPmmm,"ax",@progbits
	.align	128
        .global         _Z3putPmmm
        .type           _Z3putPmmm,@function
        .size           _Z3putPmmm,(.L_x_10 - _Z3putPmmm)
        .other          _Z3putPmmm,@"STO_CUDA_ENTRY STV_DEFAULT"
_Z3putPmmm:
.text._Z3putPmmm:
[----:B------:R-:W-:Y:S08]  /*0000*/  LDC R1, c[0x0][0x37c] ;  /* 0x0000df00ff017b82 */ /* 0x000ff00000000800 */
[----:B------:R-:W0:Y:S01]  /*0010*/  LDC.64 R2, c[0x0][0x380] ;  /* 0x0000e000ff027b82 */ /* 0x000e220000000a00 */
[----:B------:R-:W0:Y:S07]  /*0020*/  LDCU.64 UR4, c[0x0][0x358] ;  /* 0x00006b00ff0477ac */ /* 0x000e2e0008000a00 */
[----:B------:R-:W0:Y:S08]  /*0030*/  LDC.64 R4, c[0x0][0x388] ;  /* 0x0000e200ff047b82 */ /* 0x000e300000000a00 */
[----:B------:R-:W1:Y:S01]  /*0040*/  LDC.64 R6, c[0x0][0x390] ;  /* 0x0000e400ff067b82 */ /* 0x000e620000000a00 */
[----:B0-----:R-:W-:Y:S04]  /*0050*/  STG.E.64 desc[UR4][R2.64], R4 ;  /* 0x0000000402007986 */ /* 0x001fe8000c101b04 */
[----:B-1----:R-:W-:Y:S01]  /*0060*/  STG.E.64 desc[UR4][R2.64+0x8], R6 ;  /* 0x0000080602007986 */ /* 0x002fe2000c101b04 */
[----:B------:R-:W-:Y:S05]  /*0070*/  EXIT ;  /* 0x000000000000794d */ /* 0x000fea0003800000 */
.L_x_0:
[----:B------:R-:W-:-:S00]  /*0080*/  BRA `(.L_x_0) ;  /* 0xfffffffc00fc7947 */ /* 0x000fc0000383ffff */
[----:B------:R-:W-:-:S00]  /*0090*/  NOP ;  /* 0x0000000000007918 */ /* 0x000fc00000000000 */
        /* <DEDUP_REMOVED lines=14> */
.L_x_10:


//--------------------- .text._Z4loopPVmS0_m      --------------------------
	.section	.text._Z4loopPVmS0_m,"ax",@progbits
	.align	128
        .global         _Z4loopPVmS0_m
        .type           _Z4loopPVmS0_m,@function
        .size           _Z4loopPVmS0_m,(.L_x_11 - _Z4loopPVmS0_m)
        .other          _Z4loopPVmS0_m,@"STO_CUDA_ENTRY STV_DEFAULT"
_Z4loopPVmS0_m:
.text._Z4loopPVmS0_m:
[----:B------:R-:W-:Y:S01]  /*0000*/  LDC R1, c[0x0][0x37c] ;  /* 0x0000df00ff017b82 */ /* 0x000fe20000000800 */
[----:B------:R-:W0:Y:S01]  /*0010*/  S2R R0, SR_VIRTUALSMID ;  /* 0x0000000000007919 */ /* 0x000e220000004300 */
[----:B------:R-:W1:Y:S01]  /*0020*/  LDCU.64 UR4, c[0x0][0x358] ;  /* 0x00006b00ff0477ac */ /* 0x000e620008000a00 */
[----:B0-----:R-:W-:-:S13]  /*0030*/  ISETP.NE.AND P0, PT, R0, RZ, PT ;  /* 0x000000ff0000720c */ /* 0x001fda0003f05270 */
[----:B-1----:R-:W-:Y:S05]  /*0040*/  @!P0 BRA `(.L_x_1) ;  /* 0x0000000000688947 */ /* 0x002fea0003800000 */
[----:B------:R-:W-:-:S13]  /*0050*/  ISETP.NE.AND P0, PT, R0, 0xc, PT ;  /* 0x0000000c0000780c */ /* 0x000fda0003f05270 */
[----:B------:R-:W-:Y:S05]  /*0060*/  @P0 EXIT ;  /* 0x000000000000094d */ /* 0x000fea0003800000 */
.L_x_4:
[----:B------:R-:W0:Y:S01]  /*0070*/  LDC.64 R2, c[0x0][0x388] ;  /* 0x0000e200ff027b82 */ /* 0x000e220000000a00 */
[----:B------:R-:W1:Y:S01]  /*0080*/  LDCU.64 UR6, c[0x0][0x388] ;  /* 0x00007100ff0677ac */ /* 0x000e620008000a00 */
[----:B0-----:R-:W1:Y:S02]  /*0090*/  LDG.E.64.STRONG.SYS R6, desc[UR4][R2.64] ;  /* 0x0000000402067981 */ /* 0x001e64000c1f5b00 */
[----:B-1----:R-:W-:-:S04]  /*00a0*/  ISETP.NE.U32.AND P0, PT, R6, UR6, PT ;  /* 0x0000000606007c0c */ /* 0x002fc8000bf05070 */
[----:B------:R-:W-:-:S13]  /*00b0*/  ISETP.NE.AND.EX P0, PT, R7, UR7, PT, P0 ;  /* 0x0000000707007c0c */ /* 0x000fda000bf05300 */
[----:B------:R-:W-:Y:S05]  /*00c0*/  @!P0 BRA `(.L_x_2) ;  /* 0x0000000000288947 */ /* 0x000fea0003800000 */
.L_x_3:
[----:B------:R-:W-:Y:S02]  /*00d0*/  IMAD.MOV.U32 R2, RZ, RZ, R6 ;  /* 0x000000ffff027224 */ /* 0x000fe400078e0006 */
[----:B------:R-:W-:-:S05]  /*00e0*/  IMAD.MOV.U32 R3, RZ, RZ, R7 ;  /* 0x000000ffff037224 */ /* 0x000fca00078e0007 */
[----:B------:R-:W2:Y:S02]  /*00f0*/  LD.E.64.STRONG.SYS R4, desc[UR4][R2.64+0x10] ;  /* 0x0000100402047980 */ /* 0x000ea4000c115b00 */
[----:B--2---:R-:W-:-:S05]  /*0100*/  IADD3 R4, P0, PT, R4, 0x1, RZ ;  /* 0x0000000104047810 */ /* 0x004fca0007f1e0ff */
[----:B------:R-:W-:-:S05]  /*0110*/  IMAD.X R5, RZ, RZ, R5, P0 ;  /* 0x000000ffff057224 */ /* 0x000fca00000e0605 */
[----:B------:R0:W-:Y:S04]  /*0120*/  ST.E.64.STRONG.SYS desc[UR4][R2.64+0x10], R4 ;  /* 0x0000100402007985 */ /* 0x0001e8000c115b04 */
[----:B------:R-:W2:Y:S02]  /*0130*/  LD.E.64.STRONG.SYS R6, desc[UR4][R2.64] ;  /* 0x0000000402067980 */ /* 0x000ea4000c115b00 */
[----:B--2---:R-:W-:-:S04]  /*0140*/  ISETP.NE.U32.AND P0, PT, R6, UR6, PT ;  /* 0x0000000606007c0c */ /* 0x004fc8000bf05070 */
[----:B------:R-:W-:-:S13]  /*0150*/  ISETP.NE.AND.EX P0, PT, R7, UR7, PT, P0 ;  /* 0x0000000707007c0c */ /* 0x000fda000bf05300 */
[----:B0-----:R-:W-:Y:S05]  /*0160*/  @P0 BRA `(.L_x_3) ;  /* 0xfffffffc00d80947 */ /* 0x001fea000383ffff */
.L_x_2:
[----:B------:R-:W-:Y:S01]  /*0170*/  IMAD.MOV.U32 R2, RZ, RZ, R6 ;  /* 0x000000ffff027224 */ /* 0x000fe200078e0006 */
[----:B------:R-:W0:Y:S01]  /*0180*/  LDCU.64 UR6, c[0x0][0x390] ;  /* 0x00007200ff0677ac */ /* 0x000e220008000a00 */
[----:B------:R-:W-:-:S06]  /*0190*/  IMAD.MOV.U32 R3, RZ, RZ, R7 ;  /* 0x000000ffff037224 */ /* 0x000fcc00078e0007 */
[----:B------:R-:W0:Y:S02]  /*01a0*/  LD.E.64.STRONG.SYS R2, desc[UR4][R2.64+0x8] ;  /* 0x0000080402027980 */ /* 0x000e24000c115b00 */
[----:B0-----:R-:W-:-:S04]  /*01b0*/  ISETP.NE.U32.AND P0, PT, R2, UR6, PT ;  /* 0x0000000602007c0c */ /* 0x001fc8000bf05070 */
[----:B------:R-:W-:-:S13]  /*01c0*/  ISETP.NE.AND.EX P0, PT, R3, UR7, PT, P0 ;  /* 0x0000000703007c0c */ /* 0x000fda000bf05300 */
[----:B------:R-:W-:Y:S05]  /*01d0*/  @!P0 BRA `(.L_x_4) ;  /* 0xfffffffc00a48947 */ /* 0x000fea000383ffff */
[----:B------:R-:W-:Y:S05]  /*01e0*/  BRA `(.L_x_5) ;  /* 0x0000000000707947 */ /* 0x000fea0003800000 */
.L_x_1:
[----:B------:R-:W0:Y:S01]  /*01f0*/  LDC.64 R2, c[0x0][0x380] ;  /* 0x0000e000ff027b82 */ /* 0x000e220000000a00 */
[----:B------:R-:W1:Y:S01]  /*0200*/  LDCU.64 UR6, c[0x0][0x380] ;  /* 0x00007000ff0677ac */ /* 0x000e620008000a00 */
[----:B0-----:R-:W1:Y:S02]  /*0210*/  LDG.E.64.STRONG.SYS R6, desc[UR4][R2.64] ;  /* 0x0000000402067981 */ /* 0x001e64000c1f5b00 */
[----:B-1----:R-:W-:-:S04]  /*0220*/  ISETP.NE.U32.AND P0, PT, R6, UR6, PT ;  /* 0x0000000606007c0c */ /* 0x002fc8000bf05070 */
[----:B------:R-:W-:-:S13]  /*0230*/  ISETP.NE.AND.EX P0, PT, R7, UR7, PT, P0 ;  /* 0x0000000707007c0c */ /* 0x000fda000bf05300 */
[----:B------:R-:W-:Y:S05]  /*0240*/  @!P0 BRA `(.L_x_6) ;  /* 0x0000000000288947 */ /* 0x000fea0003800000 */
.L_x_7:
        /* <DEDUP_REMOVED lines=10> */
.L_x_6:
[----:B------:R-:W-:-:S07]  /*02f0*/  CS2R R2, SR_CLOCKLO ;  /* 0x0000000000027805 */ /* 0x000fce0000015000 */
.L_x_8:
[----:B------:R-:W-:-:S06]  /*0300*/  CS2R R4, SR_CLOCKLO ;  /* 0x0000000000047805 */ /* 0x000fcc0000015000 */
[----:B------:R-:W-:-:S05]  /*0310*/  IADD3 R0, P0, PT, -R2, R4, RZ ;  /* 0x0000000402007210 */ /* 0x000fca0007f1e1ff */
[----:B------:R-:W-:Y:S01]  /*0320*/  IMAD.X R4, R5, 0x1, ~R3, P0 ;  /* 0x0000000105047824 */ /* 0x000fe200000e0e03 */
[----:B------:R-:W-:-:S04]  /*0330*/  ISETP.GE.U32.AND P0, PT, R0, 0x540be400, PT ;  /* 0x540be4000000780c */ /* 0x000fc80003f06070 */
[----:B------:R-:W-:-:S13]  /*0340*/  ISETP.GE.U32.AND.EX P0, PT, R4, 0x2, PT, P0 ;  /* 0x000000020400780c */ /* 0x000fda0003f06100 */
[----:B------:R-:W-:Y:S05]  /*0350*/  @!P0 BRA `(.L_x_8) ;  /* 0xfffffffc00e88947 */ /* 0x000fea000383ffff */
[----:B------:R-:W2:Y:S01]  /*0360*/  LD.E.64.STRONG.SYS R2, desc[UR4][R6.64+0x8] ;  /* 0x0000080406027980 */ /* 0x000ea2000c115b00 */
[----:B------:R-:W2:Y:S02]  /*0370*/  LDCU.64 UR6, c[0x0][0x390] ;  /* 0x00007200ff0677ac */ /* 0x000ea40008000a00 */
[----:B--2---:R-:W-:-:S04]  /*0380*/  ISETP.NE.U32.AND P0, PT, R2, UR6, PT ;  /* 0x0000000602007c0c */ /* 0x004fc8000bf05070 */
[----:B------:R-:W-:-:S13]  /*0390*/  ISETP.NE.AND.EX P0, PT, R3, UR7, PT, P0 ;  /* 0x0000000703007c0c */ /* 0x000fda000bf05300 */
[----:B------:R-:W-:Y:S05]  /*03a0*/  @!P0 BRA `(.L_x_1) ;  /* 0xfffffffc00908947 */ /* 0x000fea000383ffff */
.L_x_5:
[----:B------:R-:W0:Y:S08]  /*03b0*/  LDC.64 R2, c[0x0][0x380] ;  /* 0x0000e000ff027b82 */ /* 0x000e300000000a00 */
[----:B------:R-:W1:Y:S01]  /*03c0*/  LDC.64 R4, c[0x0][0x388] ;  /* 0x0000e200ff047b82 */ /* 0x000e620000000a00 */
[----:B0-----:R-:W-:Y:S04]  /*03d0*/  STG.E.64.STRONG.SYS desc[UR4][R2.64+0x8], RZ ;  /* 0x000008ff02007986 */ /* 0x001fe8000c115b04 */
[----:B-1----:R-:W-:Y:S01]  /*03e0*/  STG.E.64.STRONG.SYS desc[UR4][R4.64+0x8], RZ ;  /* 0x000008ff04007986 */ /* 0x002fe2000c115b04 */
[----:B------:R-:W-:Y:S05]  /*03f0*/  EXIT ;  /* 0x000000000000794d */ /* 0x000fea0003800000 */
.L_x_9:
        /* <DEDUP_REMOVED lines=16> */
.L_x_11:


//--------------------- .nv.shared.reserved.0     --------------------------
	.section	.nv.shared.reserved.0,"aw",@nobits
	.weak		__nv_reservedSMEM_offset_0_alias
	.size		__nv_reservedSMEM_offset_0_alias, 0, 64
	.other		__nv_reservedSMEM_offset_0_alias,@"STO_CUDA_RESERVED_SHARED STV_DEFAULT"
__nv_reservedSMEM_offset_0_alias:
	.zero		0
	.zero		64


//--------------------- .nv.constant0._Z3putPmmm  --------------------------
	.section	.nv.constant0._Z3putPmmm,"a",@progbits
	.sectionflags	@""
	.align	4
.nv.constant0._Z3putPmmm:
	.zero		920


//--------------------- .nv.constant0._Z4loopPVmS0_m --------------------------
	.section	.nv.constant0._Z4loopPVmS0_m,"a",@progbits
	.sectionflags	@""
	.align	4
.nv.constant0._Z4loopPVmS0_m:
	.zero		920


//--------------------- SYMBOLS --------------------------

	.type		.nv.reservedSmem.offset0,@object
	.size		.nv.reservedSmem.offset0,0x4
